	.headerflags	@"EF_CUDA_TEXMODE_UNIFIED EF_CUDA_64BIT_ADDRESS EF_CUDA_ACCELERATORS EF_CUDA_SM90 EF_CUDA_VIRTUAL_SM(EF_CUDA_SM90)"
	.elftype	@"ET_EXEC"


//--------------------- .nv.info                  --------------------------
	.section	.nv.info,"",@"SHT_CUDA_INFO"
	.align	4


	//----- nvinfo : EIATTR_REGCOUNT
	.align		4
        /*0000*/ 	.byte	0x04, 0x2f
        /*0002*/ 	.short	(.L_3 - .L_2)
	.align		4
.L_2:
        /*0004*/ 	.word	index@(triton_poi_fused__native_batch_norm_legit_no_training_add_relu_7)
        /*0008*/ 	.word	0x0000001a


	//----- nvinfo : EIATTR_MIN_STACK_SIZE
	.align		4
.L_3:
        /*000c*/ 	.byte	0x04, 0x12
        /*000e*/ 	.short	(.L_5 - .L_4)
	.align		4
.L_4:
        /*0010*/ 	.word	index@(triton_poi_fused__native_batch_norm_legit_no_training_add_relu_7)
        /*0014*/ 	.word	0x00000000


	//----- nvinfo : EIATTR_FRAME_SIZE
	.align		4
.L_5:
        /*0018*/ 	.byte	0x04, 0x11
        /*001a*/ 	.short	(.L_7 - .L_6)
	.align		4
.L_6:
        /*001c*/ 	.word	index@(triton_poi_fused__native_batch_norm_legit_no_training_add_relu_7)
        /*0020*/ 	.word	0x00000000


	//----- nvinfo : EIATTR_MIN_STACK_SIZE
	.align		4
.L_7:
        /*0024*/ 	.byte	0x04, 0x12
        /*0026*/ 	.short	(.L_9 - .L_8)
	.align		4
.L_8:
        /*0028*/ 	.word	index@(triton_poi_fused__native_batch_norm_legit_no_training_add_relu_7)
        /*002c*/ 	.word	0x00000000
.L_9:


//--------------------- .nv.info.triton_poi_fused__native_batch_norm_legit_no_training_add_relu_7 --------------------------
	.section	.nv.info.triton_poi_fused__native_batch_norm_legit_no_training_add_relu_7,"",@"SHT_CUDA_INFO"
	.sectionflags	@""
	.align	4


	//----- nvinfo : EIATTR_CUDA_API_VERSION
	.align		4
        /*0000*/ 	.byte	0x04, 0x37
        /*0002*/ 	.short	(.L_11 - .L_10)
.L_10:
        /*0004*/ 	.word	0x0000007c


	//----- nvinfo : EIATTR_KPARAM_INFO
	.align		4
.L_11:
        /*0008*/ 	.byte	0x04, 0x17
        /*000a*/ 	.short	(.L_13 - .L_12)
.L_12:
        /*000c*/ 	.word	0x00000000
        /*0010*/ 	.short	0x000b
        /*0012*/ 	.short	0x0058
        /*0014*/ 	.byte	0x00, 0xf0, 0x11, 0x00


	//----- nvinfo : EIATTR_KPARAM_INFO
	.align		4
.L_13:
        /*0018*/ 	.byte	0x04, 0x17
        /*001a*/ 	.short	(.L_15 - .L_14)
.L_14:
        /*001c*/ 	.word	0x00000000
        /*0020*/ 	.short	0x000a
        /*0022*/ 	.short	0x0050
        /*0024*/ 	.byte	0x00, 0xf4, 0x21, 0x00


	//----- nvinfo : EIATTR_KPARAM_INFO
	.align		4
.L_15:
        /*0028*/ 	.byte	0x04, 0x17
        /*002a*/ 	.short	(.L_17 - .L_16)
.L_16:
        /*002c*/ 	.word	0x00000000
        /*0030*/ 	.short	0x0009
        /*0032*/ 	.short	0x0048
        /*0034*/ 	.byte	0x00, 0xf4, 0x21, 0x00


	//----- nvinfo : EIATTR_KPARAM_INFO
	.align		4
.L_17:
        /*0038*/ 	.byte	0x04, 0x17
        /*003a*/ 	.short	(.L_19 - .L_18)
.L_18:
        /*003c*/ 	.word	0x00000000
        /*0040*/ 	.short	0x0008
        /*0042*/ 	.short	0x0040
        /*0044*/ 	.byte	0x00, 0xf4, 0x21, 0x00


	//----- nvinfo : EIATTR_KPARAM_INFO
	.align		4
.L_19:
        /*0048*/ 	.byte	0x04, 0x17
        /*004a*/ 	.short	(.L_21 - .L_20)
.L_20:
        /*004c*/ 	.word	0x00000000
        /*0050*/ 	.short	0x0007
        /*0052*/ 	.short	0x0038
        /*0054*/ 	.byte	0x00, 0xf4, 0x21, 0x00


	//----- nvinfo : EIATTR_KPARAM_INFO
	.align		4
.L_21:
        /*0058*/ 	.byte	0x04, 0x17
        /*005a*/ 	.short	(.L_23 - .L_22)
.L_22:
        /*005c*/ 	.word	0x00000000
        /*0060*/ 	.short	0x0006
        /*0062*/ 	.short	0x0030
        /*0064*/ 	.byte	0x00, 0xf4, 0x21, 0x00


	//----- nvinfo : EIATTR_KPARAM_INFO
	.align		4
.L_23:
        /*0068*/ 	.byte	0x04, 0x17
        /*006a*/ 	.short	(.L_25 - .L_24)
.L_24:
        /*006c*/ 	.word	0x00000000
        /*0070*/ 	.short	0x0005
        /*0072*/ 	.short	0x0028
        /*0074*/ 	.byte	0x00, 0xf4, 0x21, 0x00


	//----- nvinfo : EIATTR_KPARAM_INFO
	.align		4
.L_25:
        /*0078*/ 	.byte	0x04, 0x17
        /*007a*/ 	.short	(.L_27 - .L_26)
.L_26:
        /*007c*/ 	.word	0x00000000
        /*0080*/ 	.short	0x0004
        /*0082*/ 	.short	0x0020
        /*0084*/ 	.byte	0x00, 0xf4, 0x21, 0x00


	//----- nvinfo : EIATTR_KPARAM_INFO
	.align		4
.L_27:
        /*0088*/ 	.byte	0x04, 0x17
        /*008a*/ 	.short	(.L_29 - .L_28)
.L_28:
        /*008c*/ 	.word	0x00000000
        /*0090*/ 	.short	0x0003
        /*0092*/ 	.short	0x0018
        /*0094*/ 	.byte	0x00, 0xf4, 0x21, 0x00


	//----- nvinfo : EIATTR_KPARAM_INFO
	.align		4
.L_29:
        /*0098*/ 	.byte	0x04, 0x17
        /*009a*/ 	.short	(.L_31 - .L_30)
.L_30:
        /*009c*/ 	.word	0x00000000
        /*00a0*/ 	.short	0x0002
        /*00a2*/ 	.short	0x0010
        /*00a4*/ 	.byte	0x00, 0xf4, 0x21, 0x00


	//----- nvinfo : EIATTR_KPARAM_INFO
	.align		4
.L_31:
        /*00a8*/ 	.byte	0x04, 0x17
        /*00aa*/ 	.short	(.L_33 - .L_32)
.L_32:
        /*00ac*/ 	.word	0x00000000
        /*00b0*/ 	.short	0x0001
        /*00b2*/ 	.short	0x0008
        /*00b4*/ 	.byte	0x00, 0xf4, 0x21, 0x00


	//----- nvinfo : EIATTR_KPARAM_INFO
	.align		4
.L_33:
        /*00b8*/ 	.byte	0x04, 0x17
        /*00ba*/ 	.short	(.L_35 - .L_34)
.L_34:
        /*00bc*/ 	.word	0x00000000
        /*00c0*/ 	.short	0x0000
        /*00c2*/ 	.short	0x0000
        /*00c4*/ 	.byte	0x00, 0xf4, 0x21, 0x00


	//----- nvinfo : EIATTR_SPARSE_MMA_MASK
	.align		4
.L_35:
        /*00c8*/ 	.byte	0x03, 0x50
        /*00ca*/ 	.short	0x0000


	//----- nvinfo : EIATTR_MAXREG_COUNT
	.align		4
        /*00cc*/ 	.byte	0x03, 0x1b
        /*00ce*/ 	.short	0x00ff


	//----- nvinfo : EIATTR_EXIT_INSTR_OFFSETS
	.align		4
        /*00d0*/ 	.byte	0x04, 0x1c
        /*00d2*/ 	.short	(.L_37 - .L_36)


	//   ....[0]....
.L_36:
        /*00d4*/ 	.word	0x00000570


	//----- nvinfo : EIATTR_REQNTID
	.align		4
.L_37:
        /*00d8*/ 	.byte	0x04, 0x10
        /*00da*/ 	.short	(.L_39 - .L_38)
.L_38:
        /*00dc*/ 	.word	0x00000100
        /*00e0*/ 	.word	0x00000001
        /*00e4*/ 	.word	0x00000001


	//----- nvinfo : EIATTR_CBANK_PARAM_SIZE
	.align		4
.L_39:
        /*00e8*/ 	.byte	0x03, 0x19
        /*00ea*/ 	.short	0x005c


	//----- nvinfo : EIATTR_PARAM_CBANK
	.align		4
        /*00ec*/ 	.byte	0x04, 0x0a
        /*00ee*/ 	.short	(.L_41 - .L_40)
	.align		4
.L_40:
        /*00f0*/ 	.word	index@(.nv.constant0.triton_poi_fused__native_batch_norm_legit_no_training_add_relu_7)
        /*00f4*/ 	.short	0x0210
        /*00f6*/ 	.short	0x005c


	//----- nvinfo : EIATTR_SW_WAR
	.align		4
.L_41:
        /*00f8*/ 	.byte	0x04, 0x36
        /*00fa*/ 	.short	(.L_43 - .L_42)
.L_42:
        /*00fc*/ 	.word	0x00000008
.L_43:


//--------------------- .nv.callgraph             --------------------------
	.section	.nv.callgraph,"",@"SHT_CUDA_CALLGRAPH"
	.align	4
	.sectionentsize	8
	.align		4
        /*0000*/ 	.word	0x00000000
	.align		4
        /*0004*/ 	.word	0xffffffff
	.align		4
        /*0008*/ 	.word	0x00000000
	.align		4
        /*000c*/ 	.word	0xfffffffe
	.align		4
        /*0010*/ 	.word	0x00000000
	.align		4
        /*0014*/ 	.word	0xfffffffd
	.align		4
        /*0018*/ 	.word	0x00000000
	.align		4
        /*001c*/ 	.word	0xfffffffc


//--------------------- .nv.constant4             --------------------------
	.section	.nv.constant4,"a",@progbits
	.align	8
	.align		8
.nv.constant4:
        /*0000*/ 	.dword	_$_str
	.align		8
        /*0008*/ 	.dword	_$_str_$_2


//--------------------- .text.triton_poi_fused__native_batch_norm_legit_no_training_add_relu_7 --------------------------
	.section	.text.triton_poi_fused__native_batch_norm_legit_no_training_add_relu_7,"ax",@progbits
	.align	128
        .global         triton_poi_fused__native_batch_norm_legit_no_training_add_relu_7
        .type           triton_poi_fused__native_batch_norm_legit_no_training_add_relu_7,@function
        .size           triton_poi_fused__native_batch_norm_legit_no_training_add_relu_7,(.L_x_1 - triton_poi_fused__native_batch_norm_legit_no_training_add_relu_7)
        .other          triton_poi_fused__native_batch_norm_legit_no_training_add_relu_7,@"STO_CUDA_ENTRY STV_DEFAULT"
triton_poi_fused__native_batch_norm_legit_no_training_add_relu_7:
.text.triton_poi_fused__native_batch_norm_legit_no_training_add_relu_7:
[----:B------:R-:W-:Y:S01]  /*0000*/  LDC R1, c[0x0][0x28] ;  /* 0x00000a00ff017b82 */ /* 0x000fe20000000800 */
[----:B------:R-:W1:Y:S07]  /*0010*/  S2R R0, SR_TID.X ;  /* 0x0000000000007919 */ /* 0x000e6e0000002100 */
[----:B------:R-:W2:Y:S01]  /*0020*/  LDC.64 R16, c[0x0][0x250] ;  /* 0x00009400ff107b82 */ /* 0x000ea20000000a00 */
[----:B------:R-:W-:Y:S01]  /*0030*/  ULDC.64 UR4, c[0x0][0x208] ;  /* 0x0000820000047ab9 */ /* 0x000fe20000000a00 */
[----:B------:R-:W3:Y:S06]  /*0040*/  S2R R5, SR_CTAID.X ;  /* 0x0000000000057919 */ /* 0x000eec0000002500 */
[----:B------:R-:W4:Y:S08]  /*0050*/  LDC.64 R18, c[0x0][0x248] ;  /* 0x00009200ff127b82 */ /* 0x000f300000000a00 */
[----:B------:R-:W5:Y:S08]  /*0060*/  LDC.64 R22, c[0x0][0x218] ;  /* 0x00008600ff167b82 */ /* 0x000f700000000a00 */
[----:B------:R-:W4:Y:S01]  /*0070*/  LDC.64 R8, c[0x0][0x240] ;  /* 0x00009000ff087b82 */ /* 0x000f220000000a00 */
[----:B-1----:R-:W-:-:S07]  /*0080*/  SHF.L.U32 R0, R0, 0x1, RZ ;  /* 0x0000000100007819 */ /* 0x002fce00000006ff */
[----:B------:R-:W1:Y:S01]  /*0090*/  LDC.64 R20, c[0x0][0x220] ;  /* 0x00008800ff147b82 */ /* 0x000e620000000a00 */
[----:B---3--:R-:W-:Y:S02]  /*00a0*/  SHF.R.S32.HI R3, RZ, 0x16, R5 ;  /* 0x00000016ff037819 */ /* 0x008fe40000011405 */
[----:B------:R-:W-:Y:S02]  /*00b0*/  LOP3.LUT R0, R0, 0x1fe, RZ, 0xc0, !PT ;  /* 0x000001fe00007812 */ /* 0x000fe400078ec0ff */
[----:B------:R-:W-:-:S03]  /*00c0*/  SGXT R3, R3, 0x1 ;  /* 0x000000010303781a */ /* 0x000fc60000000200 */
[----:B------:R-:W3:Y:S01]  /*00d0*/  LDC.64 R14, c[0x0][0x230] ;  /* 0x00008c00ff0e7b82 */ /* 0x000ee20000000a00 */
[----:B------:R-:W-:-:S04]  /*00e0*/  LEA R12, R5, R0, 0x9 ;  /* 0x00000000050c7211 */ /* 0x000fc800078e48ff */
[----:B------:R-:W-:-:S03]  /*00f0*/  LEA.HI R3, R3, R12, RZ, 0x6 ;  /* 0x0000000c03037211 */ /* 0x000fc600078f30ff */
[----:B------:R-:W1:Y:S01]  /*0100*/  LDC.64 R4, c[0x0][0x228] ;  /* 0x00008a00ff047b82 */ /* 0x000e620000000a00 */
[--C-:B------:R-:W-:Y:S02]  /*0110*/  SHF.R.S32.HI R13, RZ, 0x6, R3.reuse ;  /* 0x00000006ff0d7819 */ /* 0x100fe40000011403 */
[----:B------:R-:W-:-:S04]  /*0120*/  SHF.R.S32.HI R0, RZ, 0x1f, R3 ;  /* 0x0000001fff007819 */ /* 0x000fc80000011403 */
[----:B------:R-:W-:Y:S01]  /*0130*/  LEA.HI R0, R0, R13, RZ, 0x9 ;  /* 0x0000000d00007211 */ /* 0x000fe200078f48ff */
[----:B------:R-:W3:Y:S03]  /*0140*/  LDC.64 R10, c[0x0][0x238] ;  /* 0x00008e00ff0a7b82 */ /* 0x000ee60000000a00 */
[----:B------:R-:W-:-:S04]  /*0150*/  LOP3.LUT R0, R0, 0xfffffe00, RZ, 0xc0, !PT ;  /* 0xfffffe0000007812 */ /* 0x000fc800078ec0ff */
[----:B------:R-:W-:Y:S01]  /*0160*/  IADD3 R13, R13, -R0, RZ ;  /* 0x800000000d0d7210 */ /* 0x000fe20007ffe0ff */
[----:B------:R-:W3:Y:S04]  /*0170*/  LDC.64 R6, c[0x0][0x258] ;  /* 0x00009600ff067b82 */ /* 0x000ee80000000a00 */
[----:B--2---:R-:W-:-:S04]  /*0180*/  IMAD.WIDE R16, R13, 0x4, R16 ;  /* 0x000000040d107825 */ /* 0x004fc800078e0210 */
[C---:B01----:R-:W-:Y:S01]  /*0190*/  IMAD.WIDE R4, R13.reuse, 0x4, R4 ;  /* 0x000000040d047825 */ /* 0x043fe200078e0204 */
[----:B------:R-:W0:Y:S01]  /*01a0*/  LDC.64 R2, c[0x0][0x260] ;  /* 0x00009800ff027b82 */ /* 0x000e220000000a00 */
[----:B------:R-:W2:Y:S04]  /*01b0*/  LDG.E.EL R16, desc[UR4][R16.64] ;  /* 0x0000000410107981 */ /* 0x000ea8000c2e1900 */
[----:B------:R5:W2:Y:S01]  /*01c0*/  LDG.E.EL R0, desc[UR4][R4.64] ;  /* 0x0000000404007981 */ /* 0x000aa2000c2e1900 */
[----:B----4-:R-:W-:-:S04]  /*01d0*/  IMAD.WIDE R18, R13, 0x4, R18 ;  /* 0x000000040d127825 */ /* 0x010fc800078e0212 */
[C---:B------:R-:W-:Y:S02]  /*01e0*/  IMAD.WIDE R8, R12.reuse, 0x4, R8 ;  /* 0x000000040c087825 */ /* 0x040fe400078e0208 */
[----:B------:R-:W4:Y:S02]  /*01f0*/  LDG.E.EL R18, desc[UR4][R18.64] ;  /* 0x0000000412127981 */ /* 0x000f24000c2e1900 */
[C---:B------:R-:W-:Y:S02]  /*0200*/  IMAD.WIDE R20, R13.reuse, 0x4, R20 ;  /* 0x000000040d147825 */ /* 0x040fe400078e0214 */
[----:B------:R-:W4:Y:S02]  /*0210*/  LDG.E.64 R8, desc[UR4][R8.64] ;  /* 0x0000000408087981 */ /* 0x000f24000c1e1b00 */
[----:B-----5:R-:W-:Y:S02]  /*0220*/  IMAD.WIDE R4, R12, 0x4, R22 ;  /* 0x000000040c047825 */ /* 0x020fe400078e0216 */
[----:B------:R-:W5:Y:S02]  /*0230*/  LDG.E.EL R17, desc[UR4][R20.64] ;  /* 0x0000000414117981 */ /* 0x000f64000c2e1900 */
[----:B---3--:R-:W-:-:S02]  /*0240*/  IMAD.WIDE R14, R13, 0x4, R14 ;  /* 0x000000040d0e7825 */ /* 0x008fc400078e020e */
[----:B------:R-:W5:Y:S02]  /*0250*/  LDG.E.64 R4, desc[UR4][R4.64] ;  /* 0x0000000404047981 */ /* 0x000f64000c1e1b00 */
[C---:B------:R-:W-:Y:S02]  /*0260*/  IMAD.WIDE R10, R13.reuse, 0x4, R10 ;  /* 0x000000040d0a7825 */ /* 0x040fe400078e020a */
[----:B------:R-:W3:Y:S02]  /*0270*/  LDG.E.EL R14, desc[UR4][R14.64] ;  /* 0x000000040e0e7981 */ /* 0x000ee4000c2e1900 */
[C---:B------:R-:W-:Y:S02]  /*0280*/  IMAD.WIDE R6, R13.reuse, 0x4, R6 ;  /* 0x000000040d067825 */ /* 0x040fe400078e0206 */
[----:B------:R-:W3:Y:S02]  /*0290*/  LDG.E.EL R11, desc[UR4][R10.64] ;  /* 0x000000040a0b7981 */ /* 0x000ee4000c2e1900 */
[----:B0-----:R-:W-:-:S02]  /*02a0*/  IMAD.WIDE R2, R13, 0x4, R2 ;  /* 0x000000040d027825 */ /* 0x001fc400078e0202 */
[----:B------:R0:W3:Y:S04]  /*02b0*/  LDG.E.EL R6, desc[UR4][R6.64] ;  /* 0x0000000406067981 */ /* 0x0000e8000c2e1900 */
[----:B------:R1:W3:Y:S01]  /*02c0*/  LDG.E.EL R13, desc[UR4][R2.64] ;  /* 0x00000004020d7981 */ /* 0x0002e2000c2e1900 */
[----:B0-----:R-:W-:Y:S01]  /*02d0*/  HFMA2.MMA R7, -RZ, RZ, 1.625, 0 ;  /* 0x3e800000ff077435 */ /* 0x001fe200000001ff */
[----:B-1----:R-:W0:Y:S02]  /*02e0*/  LDC.64 R2, c[0x0][0x210] ;  /* 0x00008400ff027b82 */ /* 0x002e240000000a00 */
[----:B0-----:R-:W-:-:S04]  /*02f0*/  IMAD.WIDE R2, R12, 0x4, R2 ;  /* 0x000000040c027825 */ /* 0x001fc800078e0202 */
[----:B--2---:R-:W-:Y:S01]  /*0300*/  FADD R16, R16, 9.9999997473787516356e-06 ;  /* 0x3727c5ac10107421 */ /* 0x004fe20000000000 */
[----:B------:R-:W-:-:S03]  /*0310*/  FADD R0, R0, 9.9999997473787516356e-06 ;  /* 0x3727c5ac00007421 */ /* 0x000fc60000000000 */
[----:B------:R-:W0:Y:S08]  /*0320*/  MUFU.SQRT R20, R16 ;  /* 0x0000001000147308 */ /* 0x000e300000002000 */
[----:B------:R-:W1:Y:S01]  /*0330*/  MUFU.SQRT R19, R0 ;  /* 0x0000000000137308 */ /* 0x000e620000002000 */
[C---:B0-----:R-:W-:Y:S02]  /*0340*/  FSETP.GT.AND P1, PT, R20.reuse, 8.50705917302346158658e+37, PT ;  /* 0x7e8000001400780b */ /* 0x041fe40003f24000 */
[----:B------:R-:W-:-:S02]  /*0350*/  FSETP.GEU.AND P3, PT, R20, 1.175494350822287508e-38, PT ;  /* 0x008000001400780b */ /* 0x000fc40003f6e000 */
[C---:B-1----:R-:W-:Y:S02]  /*0360*/  FSETP.GT.AND P0, PT, R19.reuse, 8.50705917302346158658e+37, PT ;  /* 0x7e8000001300780b */ /* 0x042fe40003f04000 */
[----:B------:R-:W-:-:S07]  /*0370*/  FSETP.GEU.AND P2, PT, R19, 1.175494350822287508e-38, PT ;  /* 0x008000001300780b */ /* 0x000fce0003f4e000 */
[----:B------:R-:W-:-:S04]  /*0380*/  @P1 FMUL R20, R20, 0.25 ;  /* 0x3e80000014141820 */ /* 0x000fc80000400000 */
[----:B------:R-:W-:Y:S01]  /*0390*/  @!P3 FMUL R20, R20, 16777216 ;  /* 0x4b8000001414b820 */ /* 0x000fe20000400000 */
[----:B------:R-:W-:-:S04]  /*03a0*/  @P0 FMUL R19, R19, 0.25 ;  /* 0x3e80000013130820 */ /* 0x000fc80000400000 */
[----:B------:R-:W-:Y:S01]  /*03b0*/  @!P2 FMUL R19, R19, 16777216 ;  /* 0x4b8000001313a820 */ /* 0x000fe20000400000 */
[----:B------:R-:W0:Y:S01]  /*03c0*/  MUFU.RCP R20, R20 ;  /* 0x0000001400147308 */ /* 0x000e220000001000 */
[----:B------:R-:W-:-:S07]  /*03d0*/  FSEL R0, R7, 1, P0 ;  /* 0x3f80000007007808 */ /* 0x000fce0000000000 */
[----:B------:R-:W1:Y:S01]  /*03e0*/  MUFU.RCP R19, R19 ;  /* 0x0000001300137308 */ /* 0x000e620000001000 */
[----:B------:R-:W-:Y:S01]  /*03f0*/  FSEL R7, R7, 1, P1 ;  /* 0x3f80000007077808 */ /* 0x000fe20000800000 */
[----:B------:R-:W-:-:S04]  /*0400*/  @!P2 FMUL R0, R0, 16777216 ;  /* 0x4b8000000000a820 */ /* 0x000fc80000400000 */
[----:B------:R-:W-:Y:S01]  /*0410*/  @!P3 FMUL R7, R7, 16777216 ;  /* 0x4b8000000707b820 */ /* 0x000fe20000400000 */
[--C-:B-----5:R-:W-:Y:S01]  /*0420*/  FADD R15, R4, -R17.reuse ;  /* 0x80000011040f7221 */ /* 0x120fe20000000000 */
[--C-:B----4-:R-:W-:Y:S02]  /*0430*/  FADD R8, R8, -R18.reuse ;  /* 0x8000001208087221 */ /* 0x110fe40000000000 */
[----:B0-----:R-:W-:Y:S01]  /*0440*/  FMUL R7, R20, R7 ;  /* 0x0000000714077220 */ /* 0x001fe20000400000 */
[----:B------:R-:W-:Y:S01]  /*0450*/  FADD R5, R5, -R17 ;  /* 0x8000001105057221 */ /* 0x000fe20000000000 */
[----:B------:R-:W-:Y:S01]  /*0460*/  FADD R18, R9, -R18 ;  /* 0x8000001209127221 */ /* 0x000fe20000000000 */
[----:B-1----:R-:W-:Y:S01]  /*0470*/  FMUL R0, R19, R0 ;  /* 0x0000000013007220 */ /* 0x002fe20000400000 */
[C---:B------:R-:W-:Y:S02]  /*0480*/  FMUL R8, R7.reuse, R8 ;  /* 0x0000000807087220 */ /* 0x040fe40000400000 */
[----:B------:R-:W-:Y:S01]  /*0490*/  FMUL R18, R7, R18 ;  /* 0x0000001207127220 */ /* 0x000fe20000400000 */
[C---:B------:R-:W-:Y:S01]  /*04a0*/  FMUL R15, R0.reuse, R15 ;  /* 0x0000000f000f7220 */ /* 0x040fe20000400000 */
[----:B------:R-:W-:Y:S01]  /*04b0*/  FMUL R0, R0, R5 ;  /* 0x0000000500007220 */ /* 0x000fe20000400000 */
[----:B---3--:R-:W-:-:S02]  /*04c0*/  FFMA R8, R6, R8, R13 ;  /* 0x0000000806087223 */ /* 0x008fc4000000000d */
[C-C-:B------:R-:W-:Y:S01]  /*04d0*/  FFMA R15, R14.reuse, R15, R11.reuse ;  /* 0x0000000f0e0f7223 */ /* 0x140fe2000000000b */
[----:B------:R-:W-:Y:S01]  /*04e0*/  FFMA R11, R14, R0, R11 ;  /* 0x000000000e0b7223 */ /* 0x000fe2000000000b */
[----:B------:R-:W-:-:S03]  /*04f0*/  FFMA R18, R6, R18, R13 ;  /* 0x0000001206127223 */ /* 0x000fc6000000000d */
[----:B------:R-:W-:Y:S01]  /*0500*/  FSETP.GEU.AND P0, PT, R15, -R8, PT ;  /* 0x800000080f00720b */ /* 0x000fe20003f0e000 */
[----:B------:R-:W-:Y:S01]  /*0510*/  FADD R8, R8, R15 ;  /* 0x0000000f08087221 */ /* 0x000fe20000000000 */
[----:B------:R-:W-:Y:S01]  /*0520*/  FADD R0, R18, R11 ;  /* 0x0000000b12007221 */ /* 0x000fe20000000000 */
[----:B------:R-:W-:-:S03]  /*0530*/  FSETP.GEU.AND P1, PT, R11, -R18, PT ;  /* 0x800000120b00720b */ /* 0x000fc60003f2e000 */
[----:B------:R-:W-:Y:S02]  /*0540*/  FSEL R8, R8, RZ, P0 ;  /* 0x000000ff08087208 */ /* 0x000fe40000000000 */
[----:B------:R-:W-:-:S05]  /*0550*/  FSEL R9, R0, RZ, P1 ;  /* 0x000000ff00097208 */ /* 0x000fca0000800000 */
[----:B------:R-:W-:Y:S01]  /*0560*/  STG.E.64 desc[UR4][R2.64], R8 ;  /* 0x0000000802007986 */ /* 0x000fe2000c101b04 */
[----:B------:R-:W-:Y:S05]  /*0570*/  EXIT ;  /* 0x000000000000794d */ /* 0x000fea0003800000 */
.L_x_0:
[----:B------:R-:W-:-:S00]  /*0580*/  BRA `(.L_x_0) ;  /* 0xfffffffc00fc7947 */ /* 0x000fc0000383ffff */
[----:B------:R-:W-:-:S00]  /*0590*/  NOP ;  /* 0x0000000000007918 */ /* 0x000fc00000000000 */
        /* <DEDUP_REMOVED lines=14> */
.L_x_1:


//--------------------- .nv.global.init           --------------------------
	.section	.nv.global.init,"aw",@progbits
.nv.global.init:
	.type		_$_str,@object
	.size		_$_str,(_$_str_$_2 - _$_str)
_$_str:
        /*0000*/ 	.byte	0x5f, 0x5f, 0x43, 0x55, 0x44, 0x41, 0x5f, 0x46, 0x54, 0x5a, 0x00
	.type		_$_str_$_2,@object
	.size		_$_str_$_2,(.L_1 - _$_str_$_2)
_$_str_$_2:
        /*000b*/ 	.byte	0x5f, 0x5f, 0x43, 0x55, 0x44, 0x41, 0x5f, 0x50, 0x52, 0x45, 0x43, 0x5f, 0x53, 0x51, 0x52, 0x54
        /*001b*/ 	.byte	0x00
.L_1:


//--------------------- .nv.constant0.triton_poi_fused__native_batch_norm_legit_no_training_add_relu_7 --------------------------
	.section	.nv.constant0.triton_poi_fused__native_batch_norm_legit_no_training_add_relu_7,"a",@progbits
	.sectionflags	@""
	.align	4
.nv.constant0.triton_poi_fused__native_batch_norm_legit_no_training_add_relu_7:
	.zero		620
